	.headerflags	@"EF_CUDA_TEXMODE_UNIFIED EF_CUDA_64BIT_ADDRESS EF_CUDA_ACCELERATORS EF_CUDA_SM90 EF_CUDA_VIRTUAL_SM(EF_CUDA_SM90)"
	.elftype	@"ET_EXEC"


//--------------------- .nv.info                  --------------------------
	.section	.nv.info,"",@"SHT_CUDA_INFO"
	.align	4


	//----- nvinfo : EIATTR_REGCOUNT
	.align		4
        /*0000*/ 	.byte	0x04, 0x2f
        /*0002*/ 	.short	(.L_3 - .L_2)
	.align		4
.L_2:
        /*0004*/ 	.word	index@(triton_poi_fused__native_batch_norm_legit_no_training_relu_46)
        /*0008*/ 	.word	0x0000001a


	//----- nvinfo : EIATTR_MIN_STACK_SIZE
	.align		4
.L_3:
        /*000c*/ 	.byte	0x04, 0x12
        /*000e*/ 	.short	(.L_5 - .L_4)
	.align		4
.L_4:
        /*0010*/ 	.word	index@(triton_poi_fused__native_batch_norm_legit_no_training_relu_46)
        /*0014*/ 	.word	0x00000000


	//----- nvinfo : EIATTR_FRAME_SIZE
	.align		4
.L_5:
        /*0018*/ 	.byte	0x04, 0x11
        /*001a*/ 	.short	(.L_7 - .L_6)
	.align		4
.L_6:
        /*001c*/ 	.word	index@(triton_poi_fused__native_batch_norm_legit_no_training_relu_46)
        /*0020*/ 	.word	0x00000000


	//----- nvinfo : EIATTR_MIN_STACK_SIZE
	.align		4
.L_7:
        /*0024*/ 	.byte	0x04, 0x12
        /*0026*/ 	.short	(.L_9 - .L_8)
	.align		4
.L_8:
        /*0028*/ 	.word	index@(triton_poi_fused__native_batch_norm_legit_no_training_relu_46)
        /*002c*/ 	.word	0x00000000
.L_9:


//--------------------- .nv.info.triton_poi_fused__native_batch_norm_legit_no_training_relu_46 --------------------------
	.section	.nv.info.triton_poi_fused__native_batch_norm_legit_no_training_relu_46,"",@"SHT_CUDA_INFO"
	.sectionflags	@""
	.align	4


	//----- nvinfo : EIATTR_CUDA_API_VERSION
	.align		4
        /*0000*/ 	.byte	0x04, 0x37
        /*0002*/ 	.short	(.L_11 - .L_10)
.L_10:
        /*0004*/ 	.word	0x0000007c


	//----- nvinfo : EIATTR_KPARAM_INFO
	.align		4
.L_11:
        /*0008*/ 	.byte	0x04, 0x17
        /*000a*/ 	.short	(.L_13 - .L_12)
.L_12:
        /*000c*/ 	.word	0x00000000
        /*0010*/ 	.short	0x0007
        /*0012*/ 	.short	0x0034
        /*0014*/ 	.byte	0x00, 0xf0, 0x11, 0x00


	//----- nvinfo : EIATTR_KPARAM_INFO
	.align		4
.L_13:
        /*0018*/ 	.byte	0x04, 0x17
        /*001a*/ 	.short	(.L_15 - .L_14)
.L_14:
        /*001c*/ 	.word	0x00000000
        /*0020*/ 	.short	0x0006
        /*0022*/ 	.short	0x0030
        /*0024*/ 	.byte	0x00, 0xf0, 0x11, 0x00


	//----- nvinfo : EIATTR_KPARAM_INFO
	.align		4
.L_15:
        /*0028*/ 	.byte	0x04, 0x17
        /*002a*/ 	.short	(.L_17 - .L_16)
.L_16:
        /*002c*/ 	.word	0x00000000
        /*0030*/ 	.short	0x0005
        /*0032*/ 	.short	0x0028
        /*0034*/ 	.byte	0x00, 0xf4, 0x21, 0x00


	//----- nvinfo : EIATTR_KPARAM_INFO
	.align		4
.L_17:
        /*0038*/ 	.byte	0x04, 0x17
        /*003a*/ 	.short	(.L_19 - .L_18)
.L_18:
        /*003c*/ 	.word	0x00000000
        /*0040*/ 	.short	0x0004
        /*0042*/ 	.short	0x0020
        /*0044*/ 	.byte	0x00, 0xf4, 0x21, 0x00


	//----- nvinfo : EIATTR_KPARAM_INFO
	.align		4
.L_19:
        /*0048*/ 	.byte	0x04, 0x17
        /*004a*/ 	.short	(.L_21 - .L_20)
.L_20:
        /*004c*/ 	.word	0x00000000
        /*0050*/ 	.short	0x0003
        /*0052*/ 	.short	0x0018
        /*0054*/ 	.byte	0x00, 0xf4, 0x21, 0x00


	//----- nvinfo : EIATTR_KPARAM_INFO
	.align		4
.L_21:
        /*0058*/ 	.byte	0x04, 0x17
        /*005a*/ 	.short	(.L_23 - .L_22)
.L_22:
        /*005c*/ 	.word	0x00000000
        /*0060*/ 	.short	0x0002
        /*0062*/ 	.short	0x0010
        /*0064*/ 	.byte	0x00, 0xf4, 0x21, 0x00


	//----- nvinfo : EIATTR_KPARAM_INFO
	.align		4
.L_23:
        /*0068*/ 	.byte	0x04, 0x17
        /*006a*/ 	.short	(.L_25 - .L_24)
.L_24:
        /*006c*/ 	.word	0x00000000
        /*0070*/ 	.short	0x0001
        /*0072*/ 	.short	0x0008
        /*0074*/ 	.byte	0x00, 0xf4, 0x21, 0x00


	//----- nvinfo : EIATTR_KPARAM_INFO
	.align		4
.L_25:
        /*0078*/ 	.byte	0x04, 0x17
        /*007a*/ 	.short	(.L_27 - .L_26)
.L_26:
        /*007c*/ 	.word	0x00000000
        /*0080*/ 	.short	0x0000
        /*0082*/ 	.short	0x0000
        /*0084*/ 	.byte	0x00, 0xf4, 0x21, 0x00


	//----- nvinfo : EIATTR_SPARSE_MMA_MASK
	.align		4
.L_27:
        /*0088*/ 	.byte	0x03, 0x50
        /*008a*/ 	.short	0x0000


	//----- nvinfo : EIATTR_MAXREG_COUNT
	.align		4
        /*008c*/ 	.byte	0x03, 0x1b
        /*008e*/ 	.short	0x00ff


	//----- nvinfo : EIATTR_EXIT_INSTR_OFFSETS
	.align		4
        /*0090*/ 	.byte	0x04, 0x1c
        /*0092*/ 	.short	(.L_29 - .L_28)


	//   ....[0]....
.L_28:
        /*0094*/ 	.word	0x000005c0


	//   ....[1]....
        /*0098*/ 	.word	0x00000680


	//----- nvinfo : EIATTR_REQNTID
	.align		4
.L_29:
        /*009c*/ 	.byte	0x04, 0x10
        /*009e*/ 	.short	(.L_31 - .L_30)
.L_30:
        /*00a0*/ 	.word	0x00000080
        /*00a4*/ 	.word	0x00000001
        /*00a8*/ 	.word	0x00000001


	//----- nvinfo : EIATTR_CBANK_PARAM_SIZE
	.align		4
.L_31:
        /*00ac*/ 	.byte	0x03, 0x19
        /*00ae*/ 	.short	0x0038


	//----- nvinfo : EIATTR_PARAM_CBANK
	.align		4
        /*00b0*/ 	.byte	0x04, 0x0a
        /*00b2*/ 	.short	(.L_33 - .L_32)
	.align		4
.L_32:
        /*00b4*/ 	.word	index@(.nv.constant0.triton_poi_fused__native_batch_norm_legit_no_training_relu_46)
        /*00b8*/ 	.short	0x0210
        /*00ba*/ 	.short	0x0038


	//----- nvinfo : EIATTR_SW_WAR
	.align		4
.L_33:
        /*00bc*/ 	.byte	0x04, 0x36
        /*00be*/ 	.short	(.L_35 - .L_34)
.L_34:
        /*00c0*/ 	.word	0x00000008
.L_35:


//--------------------- .nv.callgraph             --------------------------
	.section	.nv.callgraph,"",@"SHT_CUDA_CALLGRAPH"
	.align	4
	.sectionentsize	8
	.align		4
        /*0000*/ 	.word	0x00000000
	.align		4
        /*0004*/ 	.word	0xffffffff
	.align		4
        /*0008*/ 	.word	0x00000000
	.align		4
        /*000c*/ 	.word	0xfffffffe
	.align		4
        /*0010*/ 	.word	0x00000000
	.align		4
        /*0014*/ 	.word	0xfffffffd
	.align		4
        /*0018*/ 	.word	0x00000000
	.align		4
        /*001c*/ 	.word	0xfffffffc


//--------------------- .nv.constant4             --------------------------
	.section	.nv.constant4,"a",@progbits
	.align	8
	.align		8
.nv.constant4:
        /*0000*/ 	.dword	_$_str
	.align		8
        /*0008*/ 	.dword	_$_str_$_2


//--------------------- .text.triton_poi_fused__native_batch_norm_legit_no_training_relu_46 --------------------------
	.section	.text.triton_poi_fused__native_batch_norm_legit_no_training_relu_46,"ax",@progbits
	.sectionflags	@"SHF_BARRIERS=1"
	.align	128
        .global         triton_poi_fused__native_batch_norm_legit_no_training_relu_46
        .type           triton_poi_fused__native_batch_norm_legit_no_training_relu_46,@function
        .size           triton_poi_fused__native_batch_norm_legit_no_training_relu_46,(.L_x_1 - triton_poi_fused__native_batch_norm_legit_no_training_relu_46)
        .other          triton_poi_fused__native_batch_norm_legit_no_training_relu_46,@"STO_CUDA_ENTRY STV_DEFAULT"
triton_poi_fused__native_batch_norm_legit_no_training_relu_46:
.text.triton_poi_fused__native_batch_norm_legit_no_training_relu_46:
[----:B------:R-:W0:Y:S01]  /*0000*/  LDC R1, c[0x0][0x28] ;  /* 0x00000a00ff017b82 */ /* 0x000e220000000800 */
[----:B------:R-:W1:Y:S07]  /*0010*/  S2R R0, SR_CTAID.Y ;  /* 0x0000000000007919 */ /* 0x000e6e0000002600 */
[----:B------:R-:W2:Y:S01]  /*0020*/  LDC.64 R6, c[0x0][0x220] ;  /* 0x00008800ff067b82 */ /* 0x000ea20000000a00 */
[----:B------:R-:W-:Y:S01]  /*0030*/  ULDC.64 UR6, c[0x0][0x208] ;  /* 0x0000820000067ab9 */ /* 0x000fe20000000a00 */
[----:B------:R-:W3:Y:S01]  /*0040*/  S2R R12, SR_TID.X ;  /* 0x00000000000c7919 */ /* 0x000ee20000002100 */
[----:B------:R-:W4:Y:S05]  /*0050*/  S2R R14, SR_CTAID.X ;  /* 0x00000000000e7919 */ /* 0x000f2a0000002500 */
[----:B------:R-:W5:Y:S08]  /*0060*/  LDC.64 R4, c[0x0][0x210] ;  /* 0x00008400ff047b82 */ /* 0x000f700000000a00 */
[----:B------:R-:W4:Y:S08]  /*0070*/  LDC.64 R18, c[0x0][0x218] ;  /* 0x00008600ff127b82 */ /* 0x000f300000000a00 */
[----:B------:R-:W5:Y:S01]  /*0080*/  LDC.64 R10, c[0x0][0x228] ;  /* 0x00008a00ff0a7b82 */ /* 0x000f620000000a00 */
[----:B-1----:R-:W-:-:S02]  /*0090*/  IMAD.SHL.U32 R0, R0, 0x40, RZ ;  /* 0x0000004000007824 */ /* 0x002fc400078e00ff */
[----:B---3--:R-:W-:-:S05]  /*00a0*/  IMAD.SHL.U32 R13, R12, 0x2, RZ ;  /* 0x000000020c0d7824 */ /* 0x008fca00078e00ff */
[----:B------:R-:W-:-:S04]  /*00b0*/  LOP3.LUT R16, R0, 0x3e, R13, 0xf8, !PT ;  /* 0x0000003e00107812 */ /* 0x000fc800078ef80d */
[C---:B------:R-:W-:Y:S01]  /*00c0*/  ISETP.GE.AND P1, PT, R16.reuse, 0x480, PT ;  /* 0x000004801000780c */ /* 0x040fe20003f26270 */
[----:B------:R-:W-:-:S05]  /*00d0*/  IMAD.HI R2, R16, 0x38e38e39, RZ ;  /* 0x38e38e3910027827 */ /* 0x000fca00078e02ff */
[----:B------:R-:W-:-:S04]  /*00e0*/  SHF.R.U32.HI R3, RZ, 0x1f, R2 ;  /* 0x0000001fff037819 */ /* 0x000fc80000011602 */
[----:B------:R-:W-:Y:S02]  /*00f0*/  LEA.HI.SX32 R21, R2, R3, 0x1a ;  /* 0x0000000302157211 */ /* 0x000fe400078fd2ff */
[----:B------:R-:W-:-:S03]  /*0100*/  CS2R R2, SRZ ;  /* 0x0000000000027805 */ /* 0x000fc6000001ff00 */
[----:B------:R-:W-:-:S04]  /*0110*/  IMAD R17, R21, -0x120, R16 ;  /* 0xfffffee015117824 */ /* 0x000fc800078e0210 */
[----:B--2---:R-:W-:-:S05]  /*0120*/  IMAD.WIDE R6, R17, 0x4, R6 ;  /* 0x0000000411067825 */ /* 0x004fca00078e0206 */
[----:B------:R1:W2:Y:S01]  /*0130*/  @!P1 LDG.E.EL.64 R2, desc[UR6][R6.64] ;  /* 0x0000000606029981 */ /* 0x0002a2000c2e1b00 */
[----:B------:R-:W-:Y:S01]  /*0140*/  SHF.R.U32.HI R15, RZ, 0x5, R12 ;  /* 0x00000005ff0f7819 */ /* 0x000fe2000001160c */
[----:B----4-:R-:W-:Y:S02]  /*0150*/  IMAD.SHL.U32 R14, R14, 0x4, RZ ;  /* 0x000000040e0e7824 */ /* 0x010fe400078e00ff */
[----:B0-----:R-:W-:Y:S01]  /*0160*/  IMAD.WIDE R18, R17, 0x4, R18 ;  /* 0x0000000411127825 */ /* 0x001fe200078e0212 */
[----:B------:R-:W-:-:S04]  /*0170*/  SGXT.U32 R15, R15, 0x2 ;  /* 0x000000020f0f781a */ /* 0x000fc80000000000 */
[----:B------:R-:W-:Y:S02]  /*0180*/  LOP3.LUT R8, R14, R15, RZ, 0xfc, !PT ;  /* 0x0000000f0e087212 */ /* 0x000fe400078efcff */
[----:B-1----:R-:W-:Y:S02]  /*0190*/  CS2R R6, SRZ ;  /* 0x0000000000067805 */ /* 0x002fe4000001ff00 */
[C---:B------:R-:W-:Y:S01]  /*01a0*/  ISETP.GE.AND P0, PT, R8.reuse, 0x4, PT ;  /* 0x000000040800780c */ /* 0x040fe20003f06270 */
[----:B------:R-:W-:Y:S02]  /*01b0*/  IMAD R20, R8, 0x120, R17 ;  /* 0x0000012008147824 */ /* 0x000fe400078e0211 */
[----:B------:R-:W0:Y:S01]  /*01c0*/  LDC.64 R8, c[0x0][0x230] ;  /* 0x00008c00ff087b82 */ /* 0x000e220000000a00 */
[----:B------:R-:W-:Y:S01]  /*01d0*/  ISETP.LT.AND P0, PT, R16, 0x480, !P0 ;  /* 0x000004801000780c */ /* 0x000fe20004701270 */
[----:B------:R-:W-:Y:S01]  /*01e0*/  IMAD R21, R21, 0x480, R20 ;  /* 0x0000048015157824 */ /* 0x000fe200078e0214 */
[----:B------:R-:W3:Y:S03]  /*01f0*/  @!P1 LDG.E.EL.64 R6, desc[UR6][R18.64] ;  /* 0x0000000612069981 */ /* 0x000ee6000c2e1b00 */
[----:B-----5:R-:W-:Y:S01]  /*0200*/  IMAD.WIDE R20, R21, 0x4, R4 ;  /* 0x0000000415147825 */ /* 0x020fe200078e0204 */
[----:B------:R-:W-:-:S03]  /*0210*/  CS2R R4, SRZ ;  /* 0x0000000000047805 */ /* 0x000fc6000001ff00 */
[----:B------:R-:W-:Y:S01]  /*0220*/  IMAD.WIDE R22, R17, 0x4, R10 ;  /* 0x0000000411167825 */ /* 0x000fe200078e020a */
[----:B------:R-:W-:-:S03]  /*0230*/  CS2R R10, SRZ ;  /* 0x00000000000a7805 */ /* 0x000fc6000001ff00 */
[----:B------:R-:W3:Y:S04]  /*0240*/  @P0 LDG.E.EL.64 R4, desc[UR6][R20.64] ;  /* 0x0000000614040981 */ /* 0x000ee8000c2e1b00 */
[----:B------:R-:W4:Y:S01]  /*0250*/  @!P1 LDG.E.EL.64 R10, desc[UR6][R22.64] ;  /* 0x00000006160a9981 */ /* 0x000f22000c2e1b00 */
[----:B0-----:R-:W-:Y:S01]  /*0260*/  IMAD.WIDE R16, R17, 0x4, R8 ;  /* 0x0000000411107825 */ /* 0x001fe200078e0208 */
[----:B------:R-:W-:-:S06]  /*0270*/  CS2R R8, SRZ ;  /* 0x0000000000087805 */ /* 0x000fcc000001ff00 */
[----:B------:R0:W4:Y:S01]  /*0280*/  @!P1 LDG.E.EL.64 R8, desc[UR6][R16.64] ;  /* 0x0000000610089981 */ /* 0x000122000c2e1b00 */
[----:B------:R-:W1:Y:S01]  /*0290*/  S2UR UR5, SR_CgaCtaId ;  /* 0x00000000000579c3 */ /* 0x000e620000008800 */
[----:B0-----:R-:W-:Y:S01]  /*02a0*/  IMAD.MOV.U32 R17, RZ, RZ, 0x3e800000 ;  /* 0x3e800000ff117424 */ /* 0x001fe200078e00ff */
[----:B------:R-:W-:Y:S02]  /*02b0*/  UMOV UR4, 0x400 ;  /* 0x0000040000047882 */ /* 0x000fe40000000000 */
[----:B-1----:R-:W-:Y:S01]  /*02c0*/  UPRMT UR4, UR5, 0x654, UR4 ;  /* 0x0000065405047896 */ /* 0x002fe20008000004 */
[----:B------:R-:W-:Y:S02]  /*02d0*/  LOP3.LUT R14, R14, 0x2, R13, 0xf8, !PT ;  /* 0x000000020e0e7812 */ /* 0x000fe400078ef80d */
[----:B------:R-:W-:Y:S01]  /*02e0*/  LOP3.LUT R13, R13, 0xfc, RZ, 0xc0, !PT ;  /* 0x000000fc0d0d7812 */ /* 0x000fe200078ec0ff */
[----:B--2---:R-:W-:Y:S01]  /*02f0*/  FADD R2, R2, 0.0010000000474974513054 ;  /* 0x3a83126f02027421 */ /* 0x004fe20000000000 */
[----:B------:R-:W-:-:S03]  /*0300*/  FADD R3, R3, 0.0010000000474974513054 ;  /* 0x3a83126f03037421 */ /* 0x000fc60000000000 */
[----:B------:R-:W0:Y:S08]  /*0310*/  MUFU.SQRT R20, R2 ;  /* 0x0000000200147308 */ /* 0x000e300000002000 */
[----:B------:R-:W1:Y:S01]  /*0320*/  MUFU.SQRT R18, R3 ;  /* 0x0000000300127308 */ /* 0x000e620000002000 */
[C---:B0-----:R-:W-:Y:S02]  /*0330*/  FSETP.GT.AND P0, PT, R20.reuse, 8.50705917302346158658e+37, PT ;  /* 0x7e8000001400780b */ /* 0x041fe40003f04000 */
[----:B------:R-:W-:-:S02]  /*0340*/  FSETP.GEU.AND P2, PT, R20, 1.175494350822287508e-38, PT ;  /* 0x008000001400780b */ /* 0x000fc40003f4e000 */
[C---:B-1----:R-:W-:Y:S02]  /*0350*/  FSETP.GT.AND P1, PT, R18.reuse, 8.50705917302346158658e+37, PT ;  /* 0x7e8000001200780b */ /* 0x042fe40003f24000 */
[----:B------:R-:W-:-:S07]  /*0360*/  FSETP.GEU.AND P3, PT, R18, 1.175494350822287508e-38, PT ;  /* 0x008000001200780b */ /* 0x000fce0003f6e000 */
[----:B------:R-:W-:-:S04]  /*0370*/  @P0 FMUL R20, R20, 0.25 ;  /* 0x3e80000014140820 */ /* 0x000fc80000400000 */
[----:B------:R-:W-:Y:S01]  /*0380*/  @!P2 FMUL R20, R20, 16777216 ;  /* 0x4b8000001414a820 */ /* 0x000fe20000400000 */
[----:B------:R-:W-:-:S04]  /*0390*/  @P1 FMUL R18, R18, 0.25 ;  /* 0x3e80000012121820 */ /* 0x000fc80000400000 */
[----:B------:R-:W-:Y:S01]  /*03a0*/  @!P3 FMUL R18, R18, 16777216 ;  /* 0x4b8000001212b820 */ /* 0x000fe20000400000 */
[----:B------:R-:W0:Y:S01]  /*03b0*/  MUFU.RCP R20, R20 ;  /* 0x0000001400147308 */ /* 0x000e220000001000 */
[----:B------:R-:W-:-:S07]  /*03c0*/  FSEL R3, R17, 1, P0 ;  /* 0x3f80000011037808 */ /* 0x000fce0000000000 */
[----:B------:R-:W1:Y:S01]  /*03d0*/  MUFU.RCP R18, R18 ;  /* 0x0000001200127308 */ /* 0x000e620000001000 */
[----:B------:R-:W-:Y:S01]  /*03e0*/  FSEL R17, R17, 1, P1 ;  /* 0x3f80000011117808 */ /* 0x000fe20000800000 */
[----:B------:R-:W-:Y:S01]  /*03f0*/  @!P2 FMUL R3, R3, 16777216 ;  /* 0x4b8000000303a820 */ /* 0x000fe20000400000 */
[----:B---3--:R-:W-:-:S03]  /*0400*/  FADD R5, -R7, R5 ;  /* 0x0000000507057221 */ /* 0x008fc60000000100 */
[----:B------:R-:W-:Y:S01]  /*0410*/  @!P3 FMUL R17, R17, 16777216 ;  /* 0x4b8000001111b820 */ /* 0x000fe20000400000 */
[----:B------:R-:W-:Y:S01]  /*0420*/  FADD R4, -R6, R4 ;  /* 0x0000000406047221 */ /* 0x000fe20000000100 */
[----:B0-----:R-:W-:Y:S01]  /*0430*/  FMUL R7, R20, R3 ;  /* 0x0000000314077220 */ /* 0x001fe20000400000 */
[----:B------:R-:W-:Y:S01]  /*0440*/  SHF.R.U32.HI R2, RZ, 0x1, R12 ;  /* 0x00000001ff027819 */ /* 0x000fe2000001160c */
[----:B------:R-:W-:Y:S02]  /*0450*/  IMAD.SHL.U32 R12, R12, 0x8, RZ ;  /* 0x000000080c0c7824 */ /* 0x000fe400078e00ff */
[----:B-1----:R-:W-:Y:S01]  /*0460*/  FMUL R18, R18, R17 ;  /* 0x0000001112127220 */ /* 0x002fe20000400000 */
[----:B------:R-:W-:-:S03]  /*0470*/  FMUL R7, R4, R7 ;  /* 0x0000000704077220 */ /* 0x000fc60000400000 */
[----:B------:R-:W-:Y:S01]  /*0480*/  FMUL R18, R5, R18 ;  /* 0x0000001205127220 */ /* 0x000fe20000400000 */
[----:B------:R-:W-:Y:S01]  /*0490*/  SGXT.U32 R3, R2, 0x6 ;  /* 0x000000060203781a */ /* 0x000fe20000000000 */
[----:B----4-:R-:W-:Y:S01]  /*04a0*/  FFMA R7, R7, R10, R8 ;  /* 0x0000000a07077223 */ /* 0x010fe20000000008 */
[----:B------:R-:W-:Y:S01]  /*04b0*/  LOP3.LUT R2, R12, 0xf8, RZ, 0xc0, !PT ;  /* 0x000000f80c027812 */ /* 0x000fe200078ec0ff */
[----:B------:R-:W-:Y:S01]  /*04c0*/  FFMA R9, R18, R11, R9 ;  /* 0x0000000b12097223 */ /* 0x000fe20000000009 */
[----:B------:R-:W-:Y:S02]  /*04d0*/  LOP3.LUT R15, R15, 0xf8, R12, 0xf8, !PT ;  /* 0x000000f80f0f7812 */ /* 0x000fe400078ef80c */
[----:B------:R-:W-:Y:S01]  /*04e0*/  FSETP.GEU.AND P1, PT, R7, RZ, PT ;  /* 0x000000ff0700720b */ /* 0x000fe20003f2e000 */
[----:B------:R-:W-:Y:S01]  /*04f0*/  VIADD R2, R2, UR4 ;  /* 0x0000000402027c36 */ /* 0x000fe20008000000 */
[----:B------:R-:W-:Y:S02]  /*0500*/  FSETP.GEU.AND P2, PT, R9, RZ, PT ;  /* 0x000000ff0900720b */ /* 0x000fe40003f4e000 */
[----:B------:R-:W-:Y:S01]  /*0510*/  FSEL R7, R7, RZ, P1 ;  /* 0x000000ff07077208 */ /* 0x000fe20000800000 */
[----:B------:R-:W-:Y:S01]  /*0520*/  IMAD R2, R15, 0x4, R2 ;  /* 0x000000040f027824 */ /* 0x000fe200078e0202 */
[----:B------:R-:W-:-:S04]  /*0530*/  FSEL R9, R9, RZ, P2 ;  /* 0x000000ff09097208 */ /* 0x000fc80001000000 */
[----:B------:R0:W-:Y:S04]  /*0540*/  STS [R2], R7 ;  /* 0x0000000702007388 */ /* 0x0001e80000000800 */
[----:B------:R0:W-:Y:S01]  /*0550*/  STS [R2+0x14], R9 ;  /* 0x0000140902007388 */ /* 0x0001e20000000800 */
[----:B------:R-:W-:Y:S01]  /*0560*/  LOP3.LUT R0, R0, R3, RZ, 0xfc, !PT ;  /* 0x0000000300007212 */ /* 0x000fe200078efcff */
[----:B------:R-:W-:Y:S01]  /*0570*/  BAR.SYNC.DEFER_BLOCKING 0x0 ;  /* 0x0000000000007b1d */ /* 0x000fe20000010000 */
[----:B------:R-:W-:-:S04]  /*0580*/  ISETP.GE.AND P0, PT, R14, 0x4, PT ;  /* 0x000000040e00780c */ /* 0x000fc80003f06270 */
[----:B------:R-:W-:Y:S02]  /*0590*/  ISETP.LT.AND P0, PT, R0, 0x480, !P0 ;  /* 0x000004800000780c */ /* 0x000fe40004701270 */
[----:B------:R-:W-:-:S04]  /*05a0*/  LOP3.LUT R12, R12, 0x3f8, RZ, 0xc0, !PT ;  /* 0x000003f80c0c7812 */ /* 0x000fc800078ec0ff */
[----:B------:R-:W-:-:S07]  /*05b0*/  IADD3 R12, R12, UR4, R13 ;  /* 0x000000040c0c7c10 */ /* 0x000fce000fffe00d */
[----:B0-----:R-:W-:Y:S05]  /*05c0*/  @!P0 EXIT ;  /* 0x000000000000894d */ /* 0x001fea0003800000 */
[----:B------:R-:W-:Y:S01]  /*05d0*/  LDS R8, [R12] ;  /* 0x000000000c087984 */ /* 0x000fe20000000800 */
[----:B------:R-:W-:Y:S01]  /*05e0*/  IMAD.HI R4, R0, 0x38e38e39, RZ ;  /* 0x38e38e3900047827 */ /* 0x000fe200078e02ff */
[----:B------:R-:W0:Y:S02]  /*05f0*/  LDC.64 R2, c[0x0][0x238] ;  /* 0x00008e00ff027b82 */ /* 0x000e240000000a00 */
[----:B------:R-:W1:Y:S02]  /*0600*/  LDS R9, [R12+0x4] ;  /* 0x000004000c097984 */ /* 0x000e640000000800 */
[----:B------:R-:W-:-:S04]  /*0610*/  SHF.R.U32.HI R5, RZ, 0x1f, R4 ;  /* 0x0000001fff057819 */ /* 0x000fc80000011604 */
[----:B------:R-:W-:-:S05]  /*0620*/  LEA.HI.SX32 R5, R4, R5, 0x1a ;  /* 0x0000000504057211 */ /* 0x000fca00078fd2ff */
[----:B------:R-:W-:-:S04]  /*0630*/  IMAD R7, R5, -0x120, R0 ;  /* 0xfffffee005077824 */ /* 0x000fc800078e0200 */
[----:B------:R-:W-:-:S04]  /*0640*/  IMAD R14, R7, 0x4, R14 ;  /* 0x00000004070e7824 */ /* 0x000fc800078e020e */
[----:B------:R-:W-:-:S04]  /*0650*/  IMAD R5, R5, 0x2080, R14 ;  /* 0x0000208005057824 */ /* 0x000fc800078e020e */
[----:B0-----:R-:W-:-:S05]  /*0660*/  IMAD.WIDE R2, R5, 0x4, R2 ;  /* 0x0000000405027825 */ /* 0x001fca00078e0202 */
[----:B-1----:R-:W-:Y:S01]  /*0670*/  STG.E.64 desc[UR6][R2.64], R8 ;  /* 0x0000000802007986 */ /* 0x002fe2000c101b06 */
[----:B------:R-:W-:Y:S05]  /*0680*/  EXIT ;  /* 0x000000000000794d */ /* 0x000fea0003800000 */
.L_x_0:
[----:B------:R-:W-:-:S00]  /*0690*/  BRA `(.L_x_0) ;  /* 0xfffffffc00fc7947 */ /* 0x000fc0000383ffff */
[----:B------:R-:W-:-:S00]  /*06a0*/  NOP ;  /* 0x0000000000007918 */ /* 0x000fc00000000000 */
        /* <DEDUP_REMOVED lines=13> */
.L_x_1:


//--------------------- .nv.global.init           --------------------------
	.section	.nv.global.init,"aw",@progbits
.nv.global.init:
	.type		_$_str,@object
	.size		_$_str,(_$_str_$_2 - _$_str)
_$_str:
        /*0000*/ 	.byte	0x5f, 0x5f, 0x43, 0x55, 0x44, 0x41, 0x5f, 0x46, 0x54, 0x5a, 0x00
	.type		_$_str_$_2,@object
	.size		_$_str_$_2,(.L_1 - _$_str_$_2)
_$_str_$_2:
        /*000b*/ 	.byte	0x5f, 0x5f, 0x43, 0x55, 0x44, 0x41, 0x5f, 0x50, 0x52, 0x45, 0x43, 0x5f, 0x53, 0x51, 0x52, 0x54
        /*001b*/ 	.byte	0x00
.L_1:


//--------------------- .nv.shared.triton_poi_fused__native_batch_norm_legit_no_training_relu_46 --------------------------
	.section	.nv.shared.triton_poi_fused__native_batch_norm_legit_no_training_relu_46,"aw",@nobits
	.sectionflags	@""
	.align	16
	.zero		1024


//--------------------- .nv.constant0.triton_poi_fused__native_batch_norm_legit_no_training_relu_46 --------------------------
	.section	.nv.constant0.triton_poi_fused__native_batch_norm_legit_no_training_relu_46,"a",@progbits
	.sectionflags	@""
	.align	4
.nv.constant0.triton_poi_fused__native_batch_norm_legit_no_training_relu_46:
	.zero		584
